//
// Generated by NVIDIA NVVM Compiler
//
// Compiler Build ID: CL-36424714
// Cuda compilation tools, release 13.0, V13.0.88
// Based on NVVM 20.0.0
//

.version 9.0
.target sm_100
.address_size 64

	// .globl	_Z12conv2dKernelPfS_S_iii

.visible .entry _Z12conv2dKernelPfS_S_iii(
	.param .u64 .ptr .align 1 _Z12conv2dKernelPfS_S_iii_param_0,
	.param .u64 .ptr .align 1 _Z12conv2dKernelPfS_S_iii_param_1,
	.param .u64 .ptr .align 1 _Z12conv2dKernelPfS_S_iii_param_2,
	.param .u32 _Z12conv2dKernelPfS_S_iii_param_3,
	.param .u32 _Z12conv2dKernelPfS_S_iii_param_4,
	.param .u32 _Z12conv2dKernelPfS_S_iii_param_5
)
{
	.reg .pred 	%p<15>;
	.reg .b32 	%r<53>;
	.reg .b32 	%f<119>;
	.reg .b64 	%rd<45>;

	ld.param.u64 	%rd10, [_Z12conv2dKernelPfS_S_iii_param_0];
	ld.param.u64 	%rd9, [_Z12conv2dKernelPfS_S_iii_param_1];
	ld.param.u64 	%rd11, [_Z12conv2dKernelPfS_S_iii_param_2];
	ld.param.u32 	%r24, [_Z12conv2dKernelPfS_S_iii_param_3];
	ld.param.u32 	%r22, [_Z12conv2dKernelPfS_S_iii_param_4];
	ld.param.u32 	%r23, [_Z12conv2dKernelPfS_S_iii_param_5];
	cvta.to.global.u64 	%rd1, %rd10;
	cvta.to.global.u64 	%rd2, %rd11;
	mov.u32 	%r25, %ctaid.y;
	mov.u32 	%r26, %ntid.y;
	mov.u32 	%r27, %tid.y;
	mad.lo.s32 	%r1, %r25, %r26, %r27;
	mov.u32 	%r28, %ctaid.x;
	mov.u32 	%r29, %ntid.x;
	mov.u32 	%r30, %tid.x;
	mad.lo.s32 	%r31, %r28, %r29, %r30;
	sub.s32 	%r32, %r24, %r23;
	sub.s32 	%r33, %r22, %r23;
	setp.gt.s32 	%p1, %r1, %r32;
	setp.gt.s32 	%p2, %r31, %r33;
	or.pred  	%p3, %p1, %p2;
	@%p3 bra 	$L__BB0_18;
	setp.lt.s32 	%p4, %r23, 1;
	mov.f32 	%f117, 0f00000000;
	@%p4 bra 	$L__BB0_17;
	and.b32  	%r4, %r23, 15;
	and.b32  	%r5, %r23, 7;
	and.b32  	%r6, %r23, 2147483632;
	and.b32  	%r7, %r23, 3;
	neg.s32 	%r8, %r6;
	add.s64 	%rd3, %rd1, 32;
	mov.f32 	%f117, 0f00000000;
	mov.b32 	%r47, 0;
$L__BB0_3:
	setp.lt.u32 	%p5, %r23, 16;
	mul.lo.s32 	%r10, %r47, %r23;
	add.s32 	%r36, %r47, %r1;
	mad.lo.s32 	%r11, %r36, %r22, %r31;
	mov.b32 	%r51, 0;
	@%p5 bra 	$L__BB0_6;
	mul.wide.u32 	%rd12, %r10, 4;
	add.s64 	%rd13, %rd2, %rd12;
	add.s64 	%rd44, %rd13, 32;
	mov.u32 	%r48, %r11;
	mov.u32 	%r49, %r8;
$L__BB0_5:
	.pragma "nounroll";
	mul.wide.s32 	%rd14, %r48, 4;
	add.s64 	%rd15, %rd3, %rd14;
	ld.global.f32 	%f20, [%rd44+-32];
	ld.global.f32 	%f21, [%rd15+-32];
	fma.rn.f32 	%f22, %f20, %f21, %f117;
	ld.global.f32 	%f23, [%rd44+-28];
	ld.global.f32 	%f24, [%rd15+-28];
	fma.rn.f32 	%f25, %f23, %f24, %f22;
	ld.global.f32 	%f26, [%rd44+-24];
	ld.global.f32 	%f27, [%rd15+-24];
	fma.rn.f32 	%f28, %f26, %f27, %f25;
	ld.global.f32 	%f29, [%rd44+-20];
	ld.global.f32 	%f30, [%rd15+-20];
	fma.rn.f32 	%f31, %f29, %f30, %f28;
	ld.global.f32 	%f32, [%rd44+-16];
	ld.global.f32 	%f33, [%rd15+-16];
	fma.rn.f32 	%f34, %f32, %f33, %f31;
	ld.global.f32 	%f35, [%rd44+-12];
	ld.global.f32 	%f36, [%rd15+-12];
	fma.rn.f32 	%f37, %f35, %f36, %f34;
	ld.global.f32 	%f38, [%rd44+-8];
	ld.global.f32 	%f39, [%rd15+-8];
	fma.rn.f32 	%f40, %f38, %f39, %f37;
	ld.global.f32 	%f41, [%rd44+-4];
	ld.global.f32 	%f42, [%rd15+-4];
	fma.rn.f32 	%f43, %f41, %f42, %f40;
	ld.global.f32 	%f44, [%rd44];
	ld.global.f32 	%f45, [%rd15];
	fma.rn.f32 	%f46, %f44, %f45, %f43;
	ld.global.f32 	%f47, [%rd44+4];
	ld.global.f32 	%f48, [%rd15+4];
	fma.rn.f32 	%f49, %f47, %f48, %f46;
	ld.global.f32 	%f50, [%rd44+8];
	ld.global.f32 	%f51, [%rd15+8];
	fma.rn.f32 	%f52, %f50, %f51, %f49;
	ld.global.f32 	%f53, [%rd44+12];
	ld.global.f32 	%f54, [%rd15+12];
	fma.rn.f32 	%f55, %f53, %f54, %f52;
	ld.global.f32 	%f56, [%rd44+16];
	ld.global.f32 	%f57, [%rd15+16];
	fma.rn.f32 	%f58, %f56, %f57, %f55;
	ld.global.f32 	%f59, [%rd44+20];
	ld.global.f32 	%f60, [%rd15+20];
	fma.rn.f32 	%f61, %f59, %f60, %f58;
	ld.global.f32 	%f62, [%rd44+24];
	ld.global.f32 	%f63, [%rd15+24];
	fma.rn.f32 	%f64, %f62, %f63, %f61;
	ld.global.f32 	%f65, [%rd44+28];
	ld.global.f32 	%f66, [%rd15+28];
	fma.rn.f32 	%f117, %f65, %f66, %f64;
	add.s32 	%r49, %r49, 16;
	add.s32 	%r48, %r48, 16;
	add.s64 	%rd44, %rd44, 64;
	setp.ne.s32 	%p6, %r49, 0;
	mov.u32 	%r51, %r6;
	@%p6 bra 	$L__BB0_5;
$L__BB0_6:
	setp.eq.s32 	%p7, %r4, 0;
	@%p7 bra 	$L__BB0_16;
	add.s32 	%r37, %r4, -1;
	setp.lt.u32 	%p8, %r37, 7;
	@%p8 bra 	$L__BB0_9;
	add.s32 	%r38, %r51, %r10;
	mul.wide.u32 	%rd16, %r38, 4;
	add.s64 	%rd17, %rd2, %rd16;
	ld.global.f32 	%f68, [%rd17];
	add.s32 	%r39, %r11, %r51;
	mul.wide.s32 	%rd18, %r39, 4;
	add.s64 	%rd19, %rd1, %rd18;
	ld.global.f32 	%f69, [%rd19];
	fma.rn.f32 	%f70, %f68, %f69, %f117;
	cvt.u64.u32 	%rd20, %r10;
	cvt.u64.u32 	%rd21, %r51;
	add.s64 	%rd22, %rd21, %rd20;
	shl.b64 	%rd23, %rd22, 2;
	add.s64 	%rd24, %rd2, %rd23;
	ld.global.f32 	%f71, [%rd24+4];
	ld.global.f32 	%f72, [%rd19+4];
	fma.rn.f32 	%f73, %f71, %f72, %f70;
	ld.global.f32 	%f74, [%rd24+8];
	ld.global.f32 	%f75, [%rd19+8];
	fma.rn.f32 	%f76, %f74, %f75, %f73;
	ld.global.f32 	%f77, [%rd24+12];
	ld.global.f32 	%f78, [%rd19+12];
	fma.rn.f32 	%f79, %f77, %f78, %f76;
	ld.global.f32 	%f80, [%rd24+16];
	ld.global.f32 	%f81, [%rd19+16];
	fma.rn.f32 	%f82, %f80, %f81, %f79;
	ld.global.f32 	%f83, [%rd24+20];
	ld.global.f32 	%f84, [%rd19+20];
	fma.rn.f32 	%f85, %f83, %f84, %f82;
	ld.global.f32 	%f86, [%rd24+24];
	ld.global.f32 	%f87, [%rd19+24];
	fma.rn.f32 	%f88, %f86, %f87, %f85;
	ld.global.f32 	%f89, [%rd24+28];
	ld.global.f32 	%f90, [%rd19+28];
	fma.rn.f32 	%f117, %f89, %f90, %f88;
	add.s32 	%r51, %r51, 8;
$L__BB0_9:
	setp.eq.s32 	%p9, %r5, 0;
	@%p9 bra 	$L__BB0_16;
	add.s32 	%r40, %r5, -1;
	setp.lt.u32 	%p10, %r40, 3;
	@%p10 bra 	$L__BB0_12;
	add.s32 	%r41, %r51, %r10;
	mul.wide.u32 	%rd25, %r41, 4;
	add.s64 	%rd26, %rd2, %rd25;
	ld.global.f32 	%f92, [%rd26];
	add.s32 	%r42, %r11, %r51;
	mul.wide.s32 	%rd27, %r42, 4;
	add.s64 	%rd28, %rd1, %rd27;
	ld.global.f32 	%f93, [%rd28];
	fma.rn.f32 	%f94, %f92, %f93, %f117;
	cvt.u64.u32 	%rd29, %r10;
	cvt.u64.u32 	%rd30, %r51;
	add.s64 	%rd31, %rd30, %rd29;
	shl.b64 	%rd32, %rd31, 2;
	add.s64 	%rd33, %rd2, %rd32;
	ld.global.f32 	%f95, [%rd33+4];
	ld.global.f32 	%f96, [%rd28+4];
	fma.rn.f32 	%f97, %f95, %f96, %f94;
	ld.global.f32 	%f98, [%rd33+8];
	ld.global.f32 	%f99, [%rd28+8];
	fma.rn.f32 	%f100, %f98, %f99, %f97;
	ld.global.f32 	%f101, [%rd33+12];
	ld.global.f32 	%f102, [%rd28+12];
	fma.rn.f32 	%f117, %f101, %f102, %f100;
	add.s32 	%r51, %r51, 4;
$L__BB0_12:
	setp.eq.s32 	%p11, %r7, 0;
	@%p11 bra 	$L__BB0_16;
	setp.eq.s32 	%p12, %r7, 1;
	add.s32 	%r43, %r51, %r10;
	mul.wide.u32 	%rd34, %r43, 4;
	add.s64 	%rd35, %rd2, %rd34;
	ld.global.f32 	%f103, [%rd35];
	add.s32 	%r44, %r11, %r51;
	mul.wide.s32 	%rd36, %r44, 4;
	add.s64 	%rd7, %rd1, %rd36;
	ld.global.f32 	%f104, [%rd7];
	fma.rn.f32 	%f117, %f103, %f104, %f117;
	@%p12 bra 	$L__BB0_16;
	setp.eq.s32 	%p13, %r7, 2;
	cvt.u64.u32 	%rd37, %r10;
	cvt.u64.u32 	%rd38, %r51;
	add.s64 	%rd39, %rd38, %rd37;
	shl.b64 	%rd40, %rd39, 2;
	add.s64 	%rd8, %rd2, %rd40;
	ld.global.f32 	%f105, [%rd8+4];
	ld.global.f32 	%f106, [%rd7+4];
	fma.rn.f32 	%f117, %f105, %f106, %f117;
	@%p13 bra 	$L__BB0_16;
	ld.global.f32 	%f107, [%rd8+8];
	ld.global.f32 	%f108, [%rd7+8];
	fma.rn.f32 	%f117, %f107, %f108, %f117;
$L__BB0_16:
	add.s32 	%r47, %r47, 1;
	setp.ne.s32 	%p14, %r47, %r23;
	@%p14 bra 	$L__BB0_3;
$L__BB0_17:
	mad.lo.s32 	%r45, %r1, %r33, %r1;
	add.s32 	%r46, %r45, %r31;
	cvta.to.global.u64 	%rd41, %rd9;
	mul.wide.s32 	%rd42, %r46, 4;
	add.s64 	%rd43, %rd41, %rd42;
	st.global.f32 	[%rd43], %f117;
$L__BB0_18:
	ret;

}


// ===== COMPILED SASS (sm_100) =====

	.target	sm_100

	.elftype	@"ET_EXEC"


//--------------------- .note.nv.tkinfo           --------------------------
	.section	.note.nv.tkinfo,"",@"SHT_NOTE"
	.sectionflags	@"SHF_NOTE_NV_TKINFO"
	.tkinfo
        /*0018*/ 	.word	0x00000002
        /*0030*/ 	.string	""
        /*0030*/ 	.string	"ptxas"
        /*0030*/ 	.string	"Cuda compilation tools, release 13.0, V13.0.88"
        /*0030*/ 	.string	"Build cuda_13.0.r13.0/compiler.36424714_0"
        /*0030*/ 	.string	"-arch sm_100 -m 64 "



//--------------------- .note.nv.cuinfo           --------------------------
	.section	.note.nv.cuinfo,"",@"SHT_NOTE"
	.sectionflags	@"SHF_NOTE_NV_CUINFO"
        /*0018*/ 	.short	0x0002
        /*001a*/ 	.short	0x0064
        /*001c*/ 	.short	0x0082
	.zero		2


//--------------------- .nv.info                  --------------------------
	.section	.nv.info,"",@"SHT_CUDA_INFO"
	.align	4


	//----- nvinfo : EIATTR_REGCOUNT
	.align		4
        /*0000*/ 	.byte	0x04, 0x2f
        /*0002*/ 	.short	(.L_1 - .L_0)
	.align		4
.L_0:
        /*0004*/ 	.word	index@(_Z12conv2dKernelPfS_S_iii)
        /*0008*/ 	.word	0x00000020


	//----- nvinfo : EIATTR_FRAME_SIZE
	.align		4
.L_1:
        /*000c*/ 	.byte	0x04, 0x11
        /*000e*/ 	.short	(.L_3 - .L_2)
	.align		4
.L_2:
        /*0010*/ 	.word	index@(_Z12conv2dKernelPfS_S_iii)
        /*0014*/ 	.word	0x00000000


	//----- nvinfo : EIATTR_MIN_STACK_SIZE
	.align		4
.L_3:
        /*0018*/ 	.byte	0x04, 0x12
        /*001a*/ 	.short	(.L_5 - .L_4)
	.align		4
.L_4:
        /*001c*/ 	.word	index@(_Z12conv2dKernelPfS_S_iii)
        /*0020*/ 	.word	0x00000000
.L_5:


//--------------------- .nv.compat                --------------------------
	.section	.nv.compat,"",@"SHT_CUDA_COMPAT_INFO"
	.align	4
        /*0000*/ 	.byte	0x02, 0x09, 0x00, 0x00, 0x02, 0x02, 0x01, 0x00, 0x02, 0x05, 0x05, 0x00, 0x03, 0x07, 0x01, 0x01
        /*0010*/ 	.byte	0x02, 0x03, 0x00, 0x00, 0x02, 0x06, 0x01, 0x00, 0x04, 0x0b, 0x08, 0x00, 0x09, 0x00, 0x00, 0x00
        /*0020*/ 	.byte	0x00, 0x00, 0x00, 0x00


//--------------------- .nv.info._Z12conv2dKernelPfS_S_iii --------------------------
	.section	.nv.info._Z12conv2dKernelPfS_S_iii,"",@"SHT_CUDA_INFO"
	.sectionflags	@""
	.align	4


	//----- nvinfo : EIATTR_CUDA_API_VERSION
	.align		4
        /*0000*/ 	.byte	0x04, 0x37
        /*0002*/ 	.short	(.L_7 - .L_6)
.L_6:
        /*0004*/ 	.word	0x00000082


	//----- nvinfo : EIATTR_KPARAM_INFO
	.align		4
.L_7:
        /*0008*/ 	.byte	0x04, 0x17
        /*000a*/ 	.short	(.L_9 - .L_8)
.L_8:
        /*000c*/ 	.word	0x00000000
        /*0010*/ 	.short	0x0005
        /*0012*/ 	.short	0x0020
        /*0014*/ 	.byte	0x00, 0xf0, 0x11, 0x00


	//----- nvinfo : EIATTR_KPARAM_INFO
	.align		4
.L_9:
        /*0018*/ 	.byte	0x04, 0x17
        /*001a*/ 	.short	(.L_11 - .L_10)
.L_10:
        /*001c*/ 	.word	0x00000000
        /*0020*/ 	.short	0x0004
        /*0022*/ 	.short	0x001c
        /*0024*/ 	.byte	0x00, 0xf0, 0x11, 0x00


	//----- nvinfo : EIATTR_KPARAM_INFO
	.align		4
.L_11:
        /*0028*/ 	.byte	0x04, 0x17
        /*002a*/ 	.short	(.L_13 - .L_12)
.L_12:
        /*002c*/ 	.word	0x00000000
        /*0030*/ 	.short	0x0003
        /*0032*/ 	.short	0x0018
        /*0034*/ 	.byte	0x00, 0xf0, 0x11, 0x00


	//----- nvinfo : EIATTR_KPARAM_INFO
	.align		4
.L_13:
        /*0038*/ 	.byte	0x04, 0x17
        /*003a*/ 	.short	(.L_15 - .L_14)
.L_14:
        /*003c*/ 	.word	0x00000000
        /*0040*/ 	.short	0x0002
        /*0042*/ 	.short	0x0010
        /*0044*/ 	.byte	0x00, 0xf5, 0x21, 0x00


	//----- nvinfo : EIATTR_KPARAM_INFO
	.align		4
.L_15:
        /*0048*/ 	.byte	0x04, 0x17
        /*004a*/ 	.short	(.L_17 - .L_16)
.L_16:
        /*004c*/ 	.word	0x00000000
        /*0050*/ 	.short	0x0001
        /*0052*/ 	.short	0x0008
        /*0054*/ 	.byte	0x00, 0xf5, 0x21, 0x00


	//----- nvinfo : EIATTR_KPARAM_INFO
	.align		4
.L_17:
        /*0058*/ 	.byte	0x04, 0x17
        /*005a*/ 	.short	(.L_19 - .L_18)
.L_18:
        /*005c*/ 	.word	0x00000000
        /*0060*/ 	.short	0x0000
        /*0062*/ 	.short	0x0000
        /*0064*/ 	.byte	0x00, 0xf5, 0x21, 0x00


	//----- nvinfo : EIATTR_SPARSE_MMA_MASK
	.align		4
.L_19:
        /*0068*/ 	.byte	0x03, 0x50
        /*006a*/ 	.short	0x0000


	//----- nvinfo : EIATTR_MAXREG_COUNT
	.align		4
        /*006c*/ 	.byte	0x03, 0x1b
        /*006e*/ 	.short	0x00ff


	//----- nvinfo : EIATTR_MERCURY_ISA_VERSION
	.align		4
        /*0070*/ 	.byte	0x03, 0x5f
        /*0072*/ 	.short	0x0101


	//----- nvinfo : EIATTR_VRC_CTA_INIT_COUNT
	.align		4
        /*0074*/ 	.byte	0x02, 0x4a
	.zero		1
	.zero		1


	//----- nvinfo : EIATTR_EXIT_INSTR_OFFSETS
	.align		4
        /*0078*/ 	.byte	0x04, 0x1c
        /*007a*/ 	.short	(.L_21 - .L_20)


	//   ....[0]....
.L_20:
        /*007c*/ 	.word	0x000000f0


	//   ....[1]....
        /*0080*/ 	.word	0x00000d10


	//----- nvinfo : EIATTR_CBANK_PARAM_SIZE
	.align		4
.L_21:
        /*0084*/ 	.byte	0x03, 0x19
        /*0086*/ 	.short	0x0024


	//----- nvinfo : EIATTR_PARAM_CBANK
	.align		4
        /*0088*/ 	.byte	0x04, 0x0a
        /*008a*/ 	.short	(.L_23 - .L_22)
	.align		4
.L_22:
        /*008c*/ 	.word	index@(.nv.constant0._Z12conv2dKernelPfS_S_iii)
        /*0090*/ 	.short	0x0380
        /*0092*/ 	.short	0x0024


	//----- nvinfo : EIATTR_SW_WAR
	.align		4
.L_23:
        /*0094*/ 	.byte	0x04, 0x36
        /*0096*/ 	.short	(.L_25 - .L_24)
.L_24:
        /*0098*/ 	.word	0x00000008
.L_25:


//--------------------- .nv.callgraph             --------------------------
	.section	.nv.callgraph,"",@"SHT_CUDA_CALLGRAPH"
	.align	4
	.sectionentsize	8
	.align		4
        /*0000*/ 	.word	0x00000000
	.align		4
        /*0004*/ 	.word	0xffffffff
	.align		4
        /*0008*/ 	.word	0x00000000
	.align		4
        /*000c*/ 	.word	0xfffffffe
	.align		4
        /*0010*/ 	.word	0x00000000
	.align		4
        /*0014*/ 	.word	0xfffffffd
	.align		4
        /*0018*/ 	.word	0x00000000
	.align		4
        /*001c*/ 	.word	0xfffffffc


//--------------------- .text._Z12conv2dKernelPfS_S_iii --------------------------
	.section	.text._Z12conv2dKernelPfS_S_iii,"ax",@progbits
	.align	128
        .global         _Z12conv2dKernelPfS_S_iii
        .type           _Z12conv2dKernelPfS_S_iii,@function
        .size           _Z12conv2dKernelPfS_S_iii,(.L_x_8 - _Z12conv2dKernelPfS_S_iii)
        .other          _Z12conv2dKernelPfS_S_iii,@"STO_CUDA_ENTRY STV_DEFAULT"
_Z12conv2dKernelPfS_S_iii:
.text._Z12conv2dKernelPfS_S_iii:
[----:B------:R-:W-:Y:S01]  /*0000*/  LDC R1, c[0x0][0x37c] ;  /* 0x0000df00ff017b82 */ /* 0x000fe20000000800 */
[----:B------:R-:W0:Y:S07]  /*0010*/  S2R R5, SR_TID.X ;  /* 0x0000000000057919 */ /* 0x000e2e0000002100 */
[----:B------:R-:W1:Y:S01]  /*0020*/  LDC R6, c[0x0][0x364] ;  /* 0x0000d900ff067b82 */ /* 0x000e620000000800 */
[----:B------:R-:W2:Y:S01]  /*0030*/  LDCU.64 UR6, c[0x0][0x398] ;  /* 0x00007300ff0677ac */ /* 0x000ea20008000a00 */
[----:B------:R-:W1:Y:S06]  /*0040*/  S2R R3, SR_TID.Y ;  /* 0x0000000000037919 */ /* 0x000e6c0000002200 */
[----:B------:R-:W0:Y:S08]  /*0050*/  S2UR UR5, SR_CTAID.X ;  /* 0x00000000000579c3 */ /* 0x000e300000002500 */
[----:B------:R-:W0:Y:S08]  /*0060*/  LDC R0, c[0x0][0x360] ;  /* 0x0000d800ff007b82 */ /* 0x000e300000000800 */
[----:B------:R-:W2:Y:S08]  /*0070*/  LDC R9, c[0x0][0x3a0] ;  /* 0x0000e800ff097b82 */ /* 0x000eb00000000800 */
[----:B------:R-:W1:Y:S01]  /*0080*/  S2UR UR4, SR_CTAID.Y ;  /* 0x00000000000479c3 */ /* 0x000e620000002600 */
[----:B0-----:R-:W-:Y:S01]  /*0090*/  IMAD R0, R0, UR5, R5 ;  /* 0x0000000500007c24 */ /* 0x001fe2000f8e0205 */
[----:B--2---:R-:W-:-:S04]  /*00a0*/  IADD3 R7, PT, PT, -R9, UR7, RZ ;  /* 0x0000000709077c10 */ /* 0x004fc8000fffe1ff */
[----:B------:R-:W-:Y:S01]  /*00b0*/  ISETP.GT.AND P0, PT, R0, R7, PT ;  /* 0x000000070000720c */ /* 0x000fe20003f04270 */
[----:B-1----:R-:W-:Y:S01]  /*00c0*/  IMAD R6, R6, UR4, R3 ;  /* 0x0000000406067c24 */ /* 0x002fe2000f8e0203 */
[----:B------:R-:W-:-:S04]  /*00d0*/  IADD3 R3, PT, PT, -R9, UR6, RZ ;  /* 0x0000000609037c10 */ /* 0x000fc8000fffe1ff */
[----:B------:R-:W-:-:S13]  /*00e0*/  ISETP.GT.OR P0, PT, R6, R3, P0 ;  /* 0x000000030600720c */ /* 0x000fda0000704670 */
[----:B------:R-:W-:Y:S05]  /*00f0*/  @P0 EXIT ;  /* 0x000000000000094d */ /* 0x000fea0003800000 */
[----:B------:R-:W-:Y:S01]  /*0100*/  ISETP.GE.AND P0, PT, R9, 0x1, PT ;  /* 0x000000010900780c */ /* 0x000fe20003f06270 */
[----:B------:R-:W0:Y:S01]  /*0110*/  LDCU.64 UR10, c[0x0][0x358] ;  /* 0x00006b00ff0a77ac */ /* 0x000e220008000a00 */
[----:B------:R-:W-:-:S11]  /*0120*/  HFMA2 R14, -RZ, RZ, 0, 0 ;  /* 0x00000000ff0e7431 */ /* 0x000fd600000001ff */
[----:B------:R-:W-:Y:S05]  /*0130*/  @!P0 BRA `(.L_x_0) ;  /* 0x0000000800e08947 */ /* 0x000fea0003800000 */
[----:B------:R-:W1:Y:S01]  /*0140*/  LDCU.64 UR6, c[0x0][0x380] ;  /* 0x00007000ff0677ac */ /* 0x000e620008000a00 */
[C---:B------:R-:W-:Y:S02]  /*0150*/  LOP3.LUT R8, R9.reuse, 0x7ffffff0, RZ, 0xc0, !PT ;  /* 0x7ffffff009087812 */ /* 0x040fe400078ec0ff */
[C---:B------:R-:W-:Y:S01]  /*0160*/  LOP3.LUT R17, R9.reuse, 0xf, RZ, 0xc0, !PT ;  /* 0x0000000f09117812 */ /* 0x040fe200078ec0ff */
[----:B------:R-:W-:Y:S01]  /*0170*/  UMOV UR4, URZ ;  /* 0x000000ff00047c82 */ /* 0x000fe20008000000 */
[C---:B------:R-:W-:Y:S02]  /*0180*/  LOP3.LUT R18, R9.reuse, 0x7, RZ, 0xc0, !PT ;  /* 0x0000000709127812 */ /* 0x040fe400078ec0ff */
[----:B------:R-:W-:Y:S02]  /*0190*/  LOP3.LUT R9, R9, 0x3, RZ, 0xc0, !PT ;  /* 0x0000000309097812 */ /* 0x000fe400078ec0ff */
[----:B------:R-:W-:Y:S02]  /*01a0*/  MOV R14, RZ ;  /* 0x000000ff000e7202 */ /* 0x000fe40000000f00 */
[----:B------:R-:W-:Y:S01]  /*01b0*/  IADD3 R10, PT, PT, -R8, RZ, RZ ;  /* 0x000000ff080a7210 */ /* 0x000fe20007ffe1ff */
[----:B-1----:R-:W-:-:S04]  /*01c0*/  UIADD3 UR5, UP0, UPT, UR6, 0x20, URZ ;  /* 0x0000002006057890 */ /* 0x002fc8000ff1e0ff */
[----:B------:R-:W-:-:S12]  /*01d0*/  UIADD3.X UR8, UPT, UPT, URZ, UR7, URZ, UP0, !UPT ;  /* 0x00000007ff087290 */ /* 0x000fd800087fe4ff */
.L_x_6:
[----:B------:R-:W1:Y:S01]  /*01e0*/  LDCU UR6, c[0x0][0x3a0] ;  /* 0x00007400ff0677ac */ /* 0x000e620008000800 */
[----:B------:R-:W-:Y:S01]  /*01f0*/  VIADD R11, R6, UR4 ;  /* 0x00000004060b7c36 */ /* 0x000fe20008000000 */
[----:B------:R-:W-:Y:S01]  /*0200*/  MOV R16, RZ ;  /* 0x000000ff00107202 */ /* 0x000fe20000000f00 */
[----:B------:R-:W2:Y:S01]  /*0210*/  LDCU UR7, c[0x0][0x39c] ;  /* 0x00007380ff0777ac */ /* 0x000ea20008000800 */
[----:B-1----:R-:W-:Y:S02]  /*0220*/  UISETP.GE.U32.AND UP1, UPT, UR6, 0x10, UPT ;  /* 0x000000100600788c */ /* 0x002fe4000bf26070 */
[----:B------:R-:W-:Y:S02]  /*0230*/  UIMAD UR12, UR4, UR6, URZ ;  /* 0x00000006040c72a4 */ /* 0x000fe4000f8e02ff */
[----:B------:R-:W-:Y:S01]  /*0240*/  UIADD3 UR4, UPT, UPT, UR4, 0x1, URZ ;  /* 0x0000000104047890 */ /* 0x000fe2000fffe0ff */
[----:B--2---:R-:W-:-:S03]  /*0250*/  IMAD R11, R11, UR7, R0 ;  /* 0x000000070b0b7c24 */ /* 0x004fc6000f8e0200 */
[----:B------:R-:W-:Y:S01]  /*0260*/  UISETP.NE.AND UP0, UPT, UR4, UR6, UPT ;  /* 0x000000060400728c */ /* 0x000fe2000bf05270 */
[----:B------:R-:W-:Y:S10]  /*0270*/  BRA.U !UP1, `(.L_x_1) ;  /* 0x0000000509107547 */ /* 0x000ff4000b800000 */
[----:B------:R-:W1:Y:S01]  /*0280*/  LDCU.64 UR6, c[0x0][0x390] ;  /* 0x00007200ff0677ac */ /* 0x000e620008000a00 */
[----:B------:R-:W-:Y:S02]  /*0290*/  MOV R12, R11 ;  /* 0x0000000b000c7202 */ /* 0x000fe40000000f00 */
[----:B------:R-:W-:Y:S01]  /*02a0*/  MOV R13, R10 ;  /* 0x0000000a000d7202 */ /* 0x000fe20000000f00 */
[----:B-1----:R-:W-:-:S04]  /*02b0*/  UIMAD.WIDE.U32 UR6, UR12, 0x4, UR6 ;  /* 0x000000040c0678a5 */ /* 0x002fc8000f8e0006 */
[----:B------:R-:W-:-:S04]  /*02c0*/  UIADD3 UR9, UP1, UPT, UR6, 0x20, URZ ;  /* 0x0000002006097890 */ /* 0x000fc8000ff3e0ff */
[----:B------:R-:W-:Y:S02]  /*02d0*/  UIADD3.X UR6, UPT, UPT, URZ, UR7, URZ, UP1, !UPT ;  /* 0x00000007ff067290 */ /* 0x000fe40008ffe4ff */
[----:B------:R-:W-:-:S04]  /*02e0*/  IMAD.U32 R15, RZ, RZ, UR9 ;  /* 0x00000009ff0f7e24 */ /* 0x000fc8000f8e00ff */
[----:B------:R-:W-:-:S07]  /*02f0*/  MOV R16, UR6 ;  /* 0x0000000600107c02 */ /* 0x000fce0008000f00 */
.L_x_2:
[----:B------:R-:W-:Y:S01]  /*0300*/  MOV R4, UR5 ;  /* 0x0000000500047c02 */ /* 0x000fe20008000f00 */
[----:B------:R-:W-:Y:S01]  /*0310*/  IMAD.MOV.U32 R2, RZ, RZ, R15 ;  /* 0x000000ffff027224 */ /* 0x000fe200078e000f */
[----:B------:R-:W-:Y:S02]  /*0320*/  MOV R5, UR8 ;  /* 0x0000000800057c02 */ /* 0x000fe40008000f00 */
[----:B------:R-:W-:Y:S01]  /*0330*/  MOV R3, R16 ;  /* 0x0000001000037202 */ /* 0x000fe20000000f00 */
[----:B------:R-:W-:-:S04]  /*0340*/  IMAD.WIDE R4, R12, 0x4, R4 ;  /* 0x000000040c047825 */ /* 0x000fc800078e0204 */
[----:B0-----:R-:W2:Y:S04]  /*0350*/  LDG.E R15, desc[UR10][R2.64+-0x20] ;  /* 0xffffe00a020f7981 */ /* 0x001ea8000c1e1900 */
[----:B------:R-:W2:Y:S04]  /*0360*/  LDG.E R24, desc[UR10][R4.64+-0x20] ;  /* 0xffffe00a04187981 */ /* 0x000ea8000c1e1900 */
[----:B------:R-:W3:Y:S04]  /*0370*/  LDG.E R26, desc[UR10][R2.64+-0x1c] ;  /* 0xffffe40a021a7981 */ /* 0x000ee8000c1e1900 */
[----:B------:R-:W3:Y:S04]  /*0380*/  LDG.E R25, desc[UR10][R4.64+-0x1c] ;  /* 0xffffe40a04197981 */ /* 0x000ee8000c1e1900 */
[----:B------:R-:W4:Y:S04]  /*0390*/  LDG.E R23, desc[UR10][R2.64+-0x18] ;  /* 0xffffe80a02177981 */ /* 0x000f28000c1e1900 */
[----:B------:R-:W4:Y:S04]  /*03a0*/  LDG.E R22, desc[UR10][R4.64+-0x18] ;  /* 0xffffe80a04167981 */ /* 0x000f28000c1e1900 */
[----:B------:R-:W5:Y:S04]  /*03b0*/  LDG.E R20, desc[UR10][R2.64+-0x14] ;  /* 0xffffec0a02147981 */ /* 0x000f68000c1e1900 */
[----:B------:R-:W5:Y:S04]  /*03c0*/  LDG.E R21, desc[UR10][R4.64+-0x14] ;  /* 0xffffec0a04157981 */ /* 0x000f68000c1e1900 */
[----:B------:R-:W5:Y:S04]  /*03d0*/  LDG.E R16, desc[UR10][R2.64+-0x10] ;  /* 0xfffff00a02107981 */ /* 0x000f68000c1e1900 */
[----:B------:R-:W5:Y:S04]  /*03e0*/  LDG.E R19, desc[UR10][R4.64+-0x10] ;  /* 0xfffff00a04137981 */ /* 0x000f68000c1e1900 */
[----:B------:R-:W5:Y:S01]  /*03f0*/  LDG.E R27, desc[UR10][R4.64+0x1c] ;  /* 0x00001c0a041b7981 */ /* 0x000f62000c1e1900 */
[----:B--2---:R-:W-:-:S03]  /*0400*/  FFMA R15, R15, R24, R14 ;  /* 0x000000180f0f7223 */ /* 0x004fc6000000000e */
[----:B------:R-:W2:Y:S04]  /*0410*/  LDG.E R14, desc[UR10][R4.64+-0xc] ;  /* 0xfffff40a040e7981 */ /* 0x000ea8000c1e1900 */
[----:B------:R-:W2:Y:S01]  /*0420*/  LDG.E R24, desc[UR10][R2.64] ;  /* 0x0000000a02187981 */ /* 0x000ea2000c1e1900 */
[----:B---3--:R-:W-:-:S03]  /*0430*/  FFMA R26, R26, R25, R15 ;  /* 0x000000191a1a7223 */ /* 0x008fc6000000000f */
[----:B------:R-:W2:Y:S01]  /*0440*/  LDG.E R15, desc[UR10][R2.64+-0xc] ;  /* 0xfffff40a020f7981 */ /* 0x000ea2000c1e1900 */
[----:B----4-:R-:W-:-:S03]  /*0450*/  FFMA R25, R23, R22, R26 ;  /* 0x0000001617197223 */ /* 0x010fc6000000001a */
[----:B------:R-:W3:Y:S04]  /*0460*/  LDG.E R22, desc[UR10][R2.64+-0x8] ;  /* 0xfffff80a02167981 */ /* 0x000ee8000c1e1900 */
[----:B------:R-:W3:Y:S01]  /*0470*/  LDG.E R23, desc[UR10][R4.64+-0x8] ;  /* 0xfffff80a04177981 */ /* 0x000ee2000c1e1900 */
[----:B-----5:R-:W-:-:S03]  /*0480*/  FFMA R25, R20, R21, R25 ;  /* 0x0000001514197223 */ /* 0x020fc60000000019 */
[----:B------:R-:W4:Y:S04]  /*0490*/  LDG.E R20, desc[UR10][R2.64+-0x4] ;  /* 0xfffffc0a02147981 */ /* 0x000f28000c1e1900 */
[----:B------:R-:W4:Y:S01]  /*04a0*/  LDG.E R21, desc[UR10][R4.64+-0x4] ;  /* 0xfffffc0a04157981 */ /* 0x000f22000c1e1900 */
[----:B------:R-:W-:-:S03]  /*04b0*/  FFMA R26, R16, R19, R25 ;  /* 0x00000013101a7223 */ /* 0x000fc60000000019 */
[----:B------:R-:W5:Y:S04]  /*04c0*/  LDG.E R25, desc[UR10][R4.64] ;  /* 0x0000000a04197981 */ /* 0x000f68000c1e1900 */
[----:B------:R-:W5:Y:S04]  /*04d0*/  LDG.E R16, desc[UR10][R2.64+0x4] ;  /* 0x0000040a02107981 */ /* 0x000f68000c1e1900 */
[----:B------:R-:W5:Y:S01]  /*04e0*/  LDG.E R19, desc[UR10][R4.64+0x4] ;  /* 0x0000040a04137981 */ /* 0x000f62000c1e1900 */
[----:B--2---:R-:W-:-:S03]  /*04f0*/  FFMA R15, R15, R14, R26 ;  /* 0x0000000e0f0f7223 */ /* 0x004fc6000000001a */
[----:B------:R-:W2:Y:S04]  /*0500*/  LDG.E R14, desc[UR10][R4.64+0x8] ;  /* 0x0000080a040e7981 */ /* 0x000ea8000c1e1900 */
[----:B------:R-:W2:Y:S01]  /*0510*/  LDG.E R26, desc[UR10][R2.64+0x1c] ;  /* 0x00001c0a021a7981 */ /* 0x000ea2000c1e1900 */
[----:B---3--:R-:W-:-:S03]  /*0520*/  FFMA R23, R22, R23, R15 ;  /* 0x0000001716177223 */ /* 0x008fc6000000000f */
[----:B------:R-:W2:Y:S04]  /*0530*/  LDG.E R15, desc[UR10][R2.64+0x8] ;  /* 0x0000080a020f7981 */ /* 0x000ea8000c1e1900 */
[----:B------:R-:W3:Y:S01]  /*0540*/  LDG.E R22, desc[UR10][R2.64+0x10] ;  /* 0x0000100a02167981 */ /* 0x000ee2000c1e1900 */
[----:B----4-:R-:W-:-:S03]  /*0550*/  FFMA R23, R20, R21, R23 ;  /* 0x0000001514177223 */ /* 0x010fc60000000017 */
[----:B------:R-:W4:Y:S01]  /*0560*/  LDG.E R20, desc[UR10][R2.64+0xc] ;  /* 0x00000c0a02147981 */ /* 0x000f22000c1e1900 */
[----:B-----5:R-:W-:-:S03]  /*0570*/  FFMA R25, R24, R25, R23 ;  /* 0x0000001918197223 */ /* 0x020fc60000000017 */
[----:B------:R-:W4:Y:S04]  /*0580*/  LDG.E R21, desc[UR10][R4.64+0xc] ;  /* 0x00000c0a04157981 */ /* 0x000f28000c1e1900 */
[----:B------:R-:W3:Y:S01]  /*0590*/  LDG.E R23, desc[UR10][R4.64+0x10] ;  /* 0x0000100a04177981 */ /* 0x000ee2000c1e1900 */
[----:B------:R-:W-:-:S03]  /*05a0*/  FFMA R28, R16, R19, R25 ;  /* 0x00000013101c7223 */ /* 0x000fc60000000019 */
[----:B------:R-:W5:Y:S04]  /*05b0*/  LDG.E R24, desc[UR10][R2.64+0x14] ;  /* 0x0000140a02187981 */ /* 0x000f68000c1e1900 */
[----:B------:R-:W5:Y:S04]  /*05c0*/  LDG.E R25, desc[UR10][R4.64+0x14] ;  /* 0x0000140a04197981 */ /* 0x000f68000c1e1900 */
[----:B------:R-:W5:Y:S04]  /*05d0*/  LDG.E R19, desc[UR10][R2.64+0x18] ;  /* 0x0000180a02137981 */ /* 0x000f68000c1e1900 */
[----:B------:R-:W5:Y:S01]  /*05e0*/  LDG.E R16, desc[UR10][R4.64+0x18] ;  /* 0x0000180a04107981 */ /* 0x000f62000c1e1900 */
[----:B------:R-:W-:-:S04]  /*05f0*/  IADD3 R13, PT, PT, R13, 0x10, RZ ;  /* 0x000000100d0d7810 */ /* 0x000fc80007ffe0ff */
[----:B------:R-:W-:Y:S01]  /*0600*/  ISETP.NE.AND P0, PT, R13, RZ, PT ;  /* 0x000000ff0d00720c */ /* 0x000fe20003f05270 */
[----:B------:R-:W-:Y:S02]  /*0610*/  VIADD R12, R12, 0x10 ;  /* 0x000000100c0c7836 */ /* 0x000fe40000000000 */
[----:B--2---:R-:W-:-:S04]  /*0620*/  FFMA R15, R15, R14, R28 ;  /* 0x0000000e0f0f7223 */ /* 0x004fc8000000001c */
[----:B----4-:R-:W-:-:S04]  /*0630*/  FFMA R15, R20, R21, R15 ;  /* 0x00000015140f7223 */ /* 0x010fc8000000000f */
[----:B---3--:R-:W-:-:S04]  /*0640*/  FFMA R15, R22, R23, R15 ;  /* 0x00000017160f7223 */ /* 0x008fc8000000000f */
[----:B-----5:R-:W-:Y:S01]  /*0650*/  FFMA R24, R24, R25, R15 ;  /* 0x0000001918187223 */ /* 0x020fe2000000000f */
[----:B------:R-:W-:-:S03]  /*0660*/  IADD3 R15, P1, PT, R2, 0x40, RZ ;  /* 0x00000040020f7810 */ /* 0x000fc60007f3e0ff */
[----:B------:R-:W-:Y:S01]  /*0670*/  FFMA R19, R19, R16, R24 ;  /* 0x0000001013137223 */ /* 0x000fe20000000018 */
[----:B------:R-:W-:-:S03]  /*0680*/  IADD3.X R16, PT, PT, RZ, R3, RZ, P1, !PT ;  /* 0x00000003ff107210 */ /* 0x000fc60000ffe4ff */
[----:B------:R-:W-:Y:S01]  /*0690*/  FFMA R14, R26, R27, R19 ;  /* 0x0000001b1a0e7223 */ /* 0x000fe20000000013 */
[----:B------:R-:W-:Y:S06]  /*06a0*/  @P0 BRA `(.L_x_2) ;  /* 0xfffffffc00140947 */ /* 0x000fec000383ffff */
[----:B------:R-:W-:-:S07]  /*06b0*/  MOV R16, R8 ;  /* 0x0000000800107202 */ /* 0x000fce0000000f00 */
.L_x_1:
[----:B------:R-:W-:-:S13]  /*06c0*/  ISETP.NE.AND P0, PT, R17, RZ, PT ;  /* 0x000000ff1100720c */ /* 0x000fda0003f05270 */
[----:B------:R-:W-:Y:S05]  /*06d0*/  @!P0 BRA `(.L_x_3) ;  /* 0x0000000400748947 */ /* 0x000fea0003800000 */
[----:B------:R-:W-:Y:S02]  /*06e0*/  IADD3 R2, PT, PT, R17, -0x1, RZ ;  /* 0xffffffff11027810 */ /* 0x000fe40007ffe0ff */
[----:B------:R-:W-:Y:S02]  /*06f0*/  ISETP.NE.AND P0, PT, R18, RZ, PT ;  /* 0x000000ff1200720c */ /* 0x000fe40003f05270 */
[----:B------:R-:W-:-:S13]  /*0700*/  ISETP.GE.U32.AND P1, PT, R2, 0x7, PT ;  /* 0x000000070200780c */ /* 0x000fda0003f26070 */
[----:B------:R-:W-:Y:S05]  /*0710*/  @!P1 BRA `(.L_x_4) ;  /* 0x0000000000909947 */ /* 0x000fea0003800000 */
[----:B------:R-:W1:Y:S01]  /*0720*/  LDC.64 R2, c[0x0][0x390] ;  /* 0x0000e400ff027b82 */ /* 0x000e620000000a00 */
[----:B------:R-:W-:Y:S01]  /*0730*/  IADD3 R23, PT, PT, R16, UR12, RZ ;  /* 0x0000000c10177c10 */ /* 0x000fe2000fffe0ff */
[----:B------:R-:W-:-:S06]  /*0740*/  IMAD.IADD R13, R11, 0x1, R16 ;  /* 0x000000010b0d7824 */ /* 0x000fcc00078e0210 */
[----:B------:R-:W2:Y:S01]  /*0750*/  LDC.64 R4, c[0x0][0x380] ;  /* 0x0000e000ff047b82 */ /* 0x000ea20000000a00 */
[----:B-1----:R-:W-:-:S07]  /*0760*/  IMAD.WIDE.U32 R22, R23, 0x4, R2 ;  /* 0x0000000417167825 */ /* 0x002fce00078e0002 */
[----:B------:R-:W1:Y:S01]  /*0770*/  LDC.64 R2, c[0x0][0x390] ;  /* 0x0000e400ff027b82 */ /* 0x000e620000000a00 */
[----:B0-----:R-:W3:Y:S01]  /*0780*/  LDG.E R23, desc[UR10][R22.64] ;  /* 0x0000000a16177981 */ /* 0x001ee2000c1e1900 */
[----:B--2---:R-:W-:-:S05]  /*0790*/  IMAD.WIDE R4, R13, 0x4, R4 ;  /* 0x000000040d047825 */ /* 0x004fca00078e0204 */
[----:B------:R-:W3:Y:S01]  /*07a0*/  LDG.E R21, desc[UR10][R4.64] ;  /* 0x0000000a04157981 */ /* 0x000ee2000c1e1900 */
[----:B------:R-:W-:-:S03]  /*07b0*/  IADD3 R12, P1, PT, R16, UR12, RZ ;  /* 0x0000000c100c7c10 */ /* 0x000fc6000ff3e0ff */
[----:B------:R-:W2:Y:S01]  /*07c0*/  LDG.E R15, desc[UR10][R4.64+0x8] ;  /* 0x0000080a040f7981 */ /* 0x000ea2000c1e1900 */
[----:B------:R-:W-:-:S03]  /*07d0*/  IADD3.X R13, PT, PT, RZ, RZ, RZ, P1, !PT ;  /* 0x000000ffff0d7210 */ /* 0x000fc60000ffe4ff */
[----:B------:R-:W4:Y:S04]  /*07e0*/  LDG.E R19, desc[UR10][R4.64+0xc] ;  /* 0x00000c0a04137981 */ /* 0x000f28000c1e1900 */
[----:B------:R-:W5:Y:S01]  /*07f0*/  LDG.E R24, desc[UR10][R4.64+0x10] ;  /* 0x0000100a04187981 */ /* 0x000f62000c1e1900 */
[----:B-1----:R-:W-:-:S03]  /*0800*/  LEA R2, P1, R12, R2, 0x2 ;  /* 0x000000020c027211 */ /* 0x002fc600078210ff */
[----:B------:R-:W5:Y:S01]  /*0810*/  LDG.E R26, desc[UR10][R4.64+0x14] ;  /* 0x0000140a041a7981 */ /* 0x000f62000c1e1900 */
[----:B------:R-:W-:-:S03]  /*0820*/  LEA.HI.X R3, R12, R3, R13, 0x2, P1 ;  /* 0x000000030c037211 */ /* 0x000fc600008f140d */
[----:B------:R-:W2:Y:S04]  /*0830*/  LDG.E R12, desc[UR10][R4.64+0x4] ;  /* 0x0000040a040c7981 */ /* 0x000ea8000c1e1900 */
[----:B------:R-:W2:Y:S04]  /*0840*/  LDG.E R13, desc[UR10][R2.64+0x4] ;  /* 0x0000040a020d7981 */ /* 0x000ea8000c1e1900 */
[----:B------:R-:W4:Y:S04]  /*0850*/  LDG.E R20, desc[UR10][R2.64+0x8] ;  /* 0x0000080a02147981 */ /* 0x000f28000c1e1900 */
[----:B------:R-:W5:Y:S04]  /*0860*/  LDG.E R22, desc[UR10][R2.64+0xc] ;  /* 0x00000c0a02167981 */ /* 0x000f68000c1e1900 */
[----:B------:R-:W5:Y:S04]  /*0870*/  LDG.E R27, desc[UR10][R4.64+0x18] ;  /* 0x0000180a041b7981 */ /* 0x000f68000c1e1900 */
[----:B------:R-:W5:Y:S04]  /*0880*/  LDG.E R25, desc[UR10][R2.64+0x1c] ;  /* 0x00001c0a02197981 */ /* 0x000f68000c1e1900 */
[----:B------:R-:W5:Y:S01]  /*0890*/  LDG.E R28, desc[UR10][R4.64+0x1c] ;  /* 0x00001c0a041c7981 */ /* 0x000f62000c1e1900 */
[----:B---3--:R-:W-:-:S03]  /*08a0*/  FFMA R29, R23, R21, R14 ;  /* 0x00000015171d7223 */ /* 0x008fc6000000000e */
[----:B------:R-:W3:Y:S04]  /*08b0*/  LDG.E R23, desc[UR10][R2.64+0x10] ;  /* 0x0000100a02177981 */ /* 0x000ee8000c1e1900 */
[----:B------:R-:W3:Y:S04]  /*08c0*/  LDG.E R21, desc[UR10][R2.64+0x14] ;  /* 0x0000140a02157981 */ /* 0x000ee8000c1e1900 */
[----:B------:R-:W3:Y:S01]  /*08d0*/  LDG.E R14, desc[UR10][R2.64+0x18] ;  /* 0x0000180a020e7981 */ /* 0x000ee2000c1e1900 */
[----:B--2---:R-:W-:-:S04]  /*08e0*/  FFMA R13, R13, R12, R29 ;  /* 0x0000000c0d0d7223 */ /* 0x004fc8000000001d */
[----:B----4-:R-:W-:-:S04]  /*08f0*/  FFMA R13, R20, R15, R13 ;  /* 0x0000000f140d7223 */ /* 0x010fc8000000000d */
[----:B-----5:R-:W-:Y:S01]  /*0900*/  FFMA R22, R22, R19, R13 ;  /* 0x0000001316167223 */ /* 0x020fe2000000000d */
[----:B------:R-:W-:-:S03]  /*0910*/  IADD3 R16, PT, PT, R16, 0x8, RZ ;  /* 0x0000000810107810 */ /* 0x000fc60007ffe0ff */
[----:B---3--:R-:W-:-:S04]  /*0920*/  FFMA R22, R23, R24, R22 ;  /* 0x0000001817167223 */ /* 0x008fc80000000016 */
[----:B------:R-:W-:-:S04]  /*0930*/  FFMA R21, R21, R26, R22 ;  /* 0x0000001a15157223 */ /* 0x000fc80000000016 */
[----:B------:R-:W-:-:S04]  /*0940*/  FFMA R14, R14, R27, R21 ;  /* 0x0000001b0e0e7223 */ /* 0x000fc80000000015 */
[----:B------:R-:W-:-:S07]  /*0950*/  FFMA R14, R25, R28, R14 ;  /* 0x0000001c190e7223 */ /* 0x000fce000000000e */
.L_x_4:
[----:B------:R-:W-:Y:S05]  /*0960*/  @!P0 BRA `(.L_x_3) ;  /* 0x0000000000d08947 */ /* 0x000fea0003800000 */
[----:B------:R-:W-:Y:S02]  /*0970*/  IADD3 R2, PT, PT, R18, -0x1, RZ ;  /* 0xffffffff12027810 */ /* 0x000fe40007ffe0ff */
[----:B------:R-:W-:Y:S02]  /*0980*/  ISETP.NE.AND P0, PT, R9, RZ, PT ;  /* 0x000000ff0900720c */ /* 0x000fe40003f05270 */
[----:B------:R-:W-:-:S13]  /*0990*/  ISETP.GE.U32.AND P1, PT, R2, 0x3, PT ;  /* 0x000000030200780c */ /* 0x000fda0003f26070 */
[----:B------:R-:W-:Y:S05]  /*09a0*/  @!P1 BRA `(.L_x_5) ;  /* 0x0000000000609947 */ /* 0x000fea0003800000 */
[----:B------:R-:W1:Y:S01]  /*09b0*/  LDC.64 R4, c[0x0][0x390] ;  /* 0x0000e400ff047b82 */ /* 0x000e620000000a00 */
[C---:B------:R-:W-:Y:S01]  /*09c0*/  VIADD R15, R16.reuse, UR12 ;  /* 0x0000000c100f7c36 */ /* 0x040fe20008000000 */
[----:B------:R-:W-:Y:S02]  /*09d0*/  IADD3 R20, P1, PT, R16, UR12, RZ ;  /* 0x0000000c10147c10 */ /* 0x000fe4000ff3e0ff */
[----:B------:R-:W-:-:S04]  /*09e0*/  IADD3 R19, PT, PT, R11, R16, RZ ;  /* 0x000000100b137210 */ /* 0x000fc80007ffe0ff */
[----:B------:R-:W2:Y:S08]  /*09f0*/  LDC.64 R2, c[0x0][0x390] ;  /* 0x0000e400ff027b82 */ /* 0x000eb00000000a00 */
[----:B------:R-:W3:Y:S01]  /*0a00*/  LDC.64 R12, c[0x0][0x380] ;  /* 0x0000e000ff0c7b82 */ /* 0x000ee20000000a00 */
[----:B-1----:R-:W-:Y:S01]  /*0a10*/  IMAD.WIDE.U32 R4, R15, 0x4, R4 ;  /* 0x000000040f047825 */ /* 0x002fe200078e0004 */
[----:B------:R-:W-:-:S05]  /*0a20*/  IADD3.X R15, PT, PT, RZ, RZ, RZ, P1, !PT ;  /* 0x000000ffff0f7210 */ /* 0x000fca0000ffe4ff */
[----:B0-----:R-:W4:Y:S01]  /*0a30*/  LDG.E R5, desc[UR10][R4.64] ;  /* 0x0000000a04057981 */ /* 0x001f22000c1e1900 */
[----:B--2---:R-:W-:-:S04]  /*0a40*/  LEA R2, P1, R20, R2, 0x2 ;  /* 0x0000000214027211 */ /* 0x004fc800078210ff */
[----:B------:R-:W-:Y:S01]  /*0a50*/  LEA.HI.X R3, R20, R3, R15, 0x2, P1 ;  /* 0x0000000314037211 */ /* 0x000fe200008f140f */
[----:B---3--:R-:W-:-:S04]  /*0a60*/  IMAD.WIDE R12, R19, 0x4, R12 ;  /* 0x00000004130c7825 */ /* 0x008fc800078e020c */
[----:B------:R-:W2:Y:S04]  /*0a70*/  LDG.E R20, desc[UR10][R2.64+0x4] ;  /* 0x0000040a02147981 */ /* 0x000ea8000c1e1900 */
[----:B------:R-:W4:Y:S04]  /*0a80*/  LDG.E R15, desc[UR10][R12.64] ;  /* 0x0000000a0c0f7981 */ /* 0x000f28000c1e1900 */
[----:B------:R-:W2:Y:S04]  /*0a90*/  LDG.E R19, desc[UR10][R12.64+0x4] ;  /* 0x0000040a0c137981 */ /* 0x000ea8000c1e1900 */
[----:B------:R-:W3:Y:S04]  /*0aa0*/  LDG.E R21, desc[UR10][R12.64+0x8] ;  /* 0x0000080a0c157981 */ /* 0x000ee8000c1e1900 */
[----:B------:R-:W3:Y:S04]  /*0ab0*/  LDG.E R22, desc[UR10][R2.64+0x8] ;  /* 0x0000080a02167981 */ /* 0x000ee8000c1e1900 */
[----:B------:R-:W5:Y:S04]  /*0ac0*/  LDG.E R23, desc[UR10][R12.64+0xc] ;  /* 0x00000c0a0c177981 */ /* 0x000f68000c1e1900 */
[----:B------:R-:W5:Y:S01]  /*0ad0*/  LDG.E R24, desc[UR10][R2.64+0xc] ;  /* 0x00000c0a02187981 */ /* 0x000f62000c1e1900 */
[----:B------:R-:W-:Y:S01]  /*0ae0*/  IADD3 R16, PT, PT, R16, 0x4, RZ ;  /* 0x0000000410107810 */ /* 0x000fe20007ffe0ff */
[----:B----4-:R-:W-:-:S04]  /*0af0*/  FFMA R15, R5, R15, R14 ;  /* 0x0000000f050f7223 */ /* 0x010fc8000000000e */
[----:B--2---:R-:W-:-:S04]  /*0b00*/  FFMA R15, R20, R19, R15 ;  /* 0x00000013140f7223 */ /* 0x004fc8000000000f */
[----:B---3--:R-:W-:-:S04]  /*0b10*/  FFMA R15, R22, R21, R15 ;  /* 0x00000015160f7223 */ /* 0x008fc8000000000f */
[----:B-----5:R-:W-:-:S07]  /*0b20*/  FFMA R14, R24, R23, R15 ;  /* 0x00000017180e7223 */ /* 0x020fce000000000f */
.L_x_5:
[----:B------:R-:W-:Y:S05]  /*0b30*/  @!P0 BRA `(.L_x_3) ;  /* 0x00000000005c8947 */ /* 0x000fea0003800000 */
[----:B------:R-:W1:Y:S01]  /*0b40*/  LDC.64 R4, c[0x0][0x390] ;  /* 0x0000e400ff047b82 */ /* 0x000e620000000a00 */
[----:B------:R-:W-:Y:S01]  /*0b50*/  VIADD R13, R16, UR12 ;  /* 0x0000000c100d7c36 */ /* 0x000fe20008000000 */
[----:B------:R-:W-:-:S06]  /*0b60*/  IADD3 R11, PT, PT, R11, R16, RZ ;  /* 0x000000100b0b7210 */ /* 0x000fcc0007ffe0ff */
[----:B------:R-:W2:Y:S01]  /*0b70*/  LDC.64 R2, c[0x0][0x380] ;  /* 0x0000e000ff027b82 */ /* 0x000ea20000000a00 */
[----:B-1----:R-:W-:-:S06]  /*0b80*/  IMAD.WIDE.U32 R4, R13, 0x4, R4 ;  /* 0x000000040d047825 */ /* 0x002fcc00078e0004 */
[----:B0-----:R-:W3:Y:S01]  /*0b90*/  LDG.E R5, desc[UR10][R4.64] ;  /* 0x0000000a04057981 */ /* 0x001ee2000c1e1900 */
[----:B--2---:R-:W-:-:S05]  /*0ba0*/  IMAD.WIDE R2, R11, 0x4, R2 ;  /* 0x000000040b027825 */ /* 0x004fca00078e0202 */
[----:B------:R-:W3:Y:S01]  /*0bb0*/  LDG.E R11, desc[UR10][R2.64] ;  /* 0x0000000a020b7981 */ /* 0x000ee2000c1e1900 */
[----:B------:R-:W-:Y:S01]  /*0bc0*/  ISETP.NE.AND P0, PT, R9, 0x1, PT ;  /* 0x000000010900780c */ /* 0x000fe20003f05270 */
[----:B---3--:R-:W-:-:S12]  /*0bd0*/  FFMA R14, R5, R11, R14 ;  /* 0x0000000b050e7223 */ /* 0x008fd8000000000e */
[----:B------:R-:W-:Y:S05]  /*0be0*/  @!P0 BRA `(.L_x_3) ;  /* 0x0000000000308947 */ /* 0x000fea0003800000 */
[----:B------:R-:W0:Y:S01]  /*0bf0*/  LDC.64 R4, c[0x0][0x390] ;  /* 0x0000e400ff047b82 */ /* 0x000e220000000a00 */
[----:B------:R-:W-:Y:S02]  /*0c00*/  IADD3 R11, P1, PT, R16, UR12, RZ ;  /* 0x0000000c100b7c10 */ /* 0x000fe4000ff3e0ff */
[----:B------:R-:W-:Y:S02]  /*0c10*/  ISETP.NE.AND P0, PT, R9, 0x2, PT ;  /* 0x000000020900780c */ /* 0x000fe40003f05270 */
[----:B------:R-:W-:-:S11]  /*0c20*/  IADD3.X R12, PT, PT, RZ, RZ, RZ, P1, !PT ;  /* 0x000000ffff0c7210 */ /* 0x000fd60000ffe4ff */
[----:B------:R-:W2:Y:S01]  /*0c30*/  @P0 LDG.E R15, desc[UR10][R2.64+0x8] ;  /* 0x0000080a020f0981 */ /* 0x000ea2000c1e1900 */
[----:B0-----:R-:W-:-:S04]  /*0c40*/  LEA R4, P1, R11, R4, 0x2 ;  /* 0x000000040b047211 */ /* 0x001fc800078210ff */
[----:B------:R-:W-:Y:S02]  /*0c50*/  LEA.HI.X R5, R11, R5, R12, 0x2, P1 ;  /* 0x000000050b057211 */ /* 0x000fe400008f140c */
[----:B------:R-:W3:Y:S04]  /*0c60*/  LDG.E R12, desc[UR10][R2.64+0x4] ;  /* 0x0000040a020c7981 */ /* 0x000ee8000c1e1900 */
[----:B------:R-:W3:Y:S04]  /*0c70*/  LDG.E R11, desc[UR10][R4.64+0x4] ;  /* 0x0000040a040b7981 */ /* 0x000ee8000c1e1900 */
[----:B------:R-:W2:Y:S01]  /*0c80*/  @P0 LDG.E R13, desc[UR10][R4.64+0x8] ;  /* 0x0000080a040d0981 */ /* 0x000ea2000c1e1900 */
[----:B---3--:R-:W-:-:S04]  /*0c90*/  FFMA R14, R11, R12, R14 ;  /* 0x0000000c0b0e7223 */ /* 0x008fc8000000000e */
[----:B--2---:R-:W-:-:S07]  /*0ca0*/  @P0 FFMA R14, R13, R15, R14 ;  /* 0x0000000f0d0e0223 */ /* 0x004fce000000000e */
.L_x_3:
[----:B------:R-:W-:Y:S05]  /*0cb0*/  BRA.U UP0, `(.L_x_6) ;  /* 0xfffffff500487547 */ /* 0x000fea000b83ffff */
.L_x_0:
[----:B------:R-:W1:Y:S01]  /*0cc0*/  LDC.64 R2, c[0x0][0x388] ;  /* 0x0000e200ff027b82 */ /* 0x000e620000000a00 */
[----:B------:R-:W-:-:S05]  /*0cd0*/  IMAD R7, R6, R7, R6 ;  /* 0x0000000706077224 */ /* 0x000fca00078e0206 */
[----:B------:R-:W-:-:S05]  /*0ce0*/  IADD3 R7, PT, PT, R0, R7, RZ ;  /* 0x0000000700077210 */ /* 0x000fca0007ffe0ff */
[----:B-1----:R-:W-:-:S05]  /*0cf0*/  IMAD.WIDE R2, R7, 0x4, R2 ;  /* 0x0000000407027825 */ /* 0x002fca00078e0202 */
[----:B0-----:R-:W-:Y:S01]  /*0d00*/  STG.E desc[UR10][R2.64], R14 ;  /* 0x0000000e02007986 */ /* 0x001fe2000c10190a */
[----:B------:R-:W-:Y:S05]  /*0d10*/  EXIT ;  /* 0x000000000000794d */ /* 0x000fea0003800000 */
.L_x_7:
[----:B------:R-:W-:-:S00]  /*0d20*/  BRA `(.L_x_7) ;  /* 0xfffffffc00fc7947 */ /* 0x000fc0000383ffff */
[----:B------:R-:W-:-:S00]  /*0d30*/  NOP ;  /* 0x0000000000007918 */ /* 0x000fc00000000000 */
        /* <DEDUP_REMOVED lines=12> */
.L_x_8:


//--------------------- .nv.shared.reserved.0     --------------------------
	.section	.nv.shared.reserved.0,"aw",@nobits
	.weak		__nv_reservedSMEM_offset_0_alias
	.size		__nv_reservedSMEM_offset_0_alias, 0, 64
	.other		__nv_reservedSMEM_offset_0_alias,@"STO_CUDA_RESERVED_SHARED STV_DEFAULT"
__nv_reservedSMEM_offset_0_alias:
	.zero		0
	.zero		64


//--------------------- .nv.constant0._Z12conv2dKernelPfS_S_iii --------------------------
	.section	.nv.constant0._Z12conv2dKernelPfS_S_iii,"a",@progbits
	.sectionflags	@""
	.align	4
.nv.constant0._Z12conv2dKernelPfS_S_iii:
	.zero		932


//--------------------- SYMBOLS --------------------------

	.type		.nv.reservedSmem.offset0,@object
	.size		.nv.reservedSmem.offset0,0x4
